	.headerflags	@"EF_CUDA_TEXMODE_UNIFIED EF_CUDA_64BIT_ADDRESS EF_CUDA_ACCELERATORS EF_CUDA_SM90 EF_CUDA_VIRTUAL_SM(EF_CUDA_SM90)"
	.elftype	@"ET_EXEC"


//--------------------- .nv.info                  --------------------------
	.section	.nv.info,"",@"SHT_CUDA_INFO"
	.align	4


	//----- nvinfo : EIATTR_REGCOUNT
	.align		4
        /*0000*/ 	.byte	0x04, 0x2f
        /*0002*/ 	.short	(.L_3 - .L_2)
	.align		4
.L_2:
        /*0004*/ 	.word	index@(l2norm_fwd_kernel)
        /*0008*/ 	.word	0x00000013


	//----- nvinfo : EIATTR_FRAME_SIZE
	.align		4
.L_3:
        /*000c*/ 	.byte	0x04, 0x11
        /*000e*/ 	.short	(.L_5 - .L_4)
	.align		4
.L_4:
        /*0010*/ 	.word	index@(l2norm_fwd_kernel)
        /*0014*/ 	.word	0x00000000


	//----- nvinfo : EIATTR_MIN_STACK_SIZE
	.align		4
.L_5:
        /*0018*/ 	.byte	0x04, 0x12
        /*001a*/ 	.short	(.L_7 - .L_6)
	.align		4
.L_6:
        /*001c*/ 	.word	index@(l2norm_fwd_kernel)
        /*0020*/ 	.word	0x00000000
.L_7:


//--------------------- .nv.info.l2norm_fwd_kernel --------------------------
	.section	.nv.info.l2norm_fwd_kernel,"",@"SHT_CUDA_INFO"
	.sectionflags	@""
	.align	4


	//----- nvinfo : EIATTR_CUDA_API_VERSION
	.align		4
        /*0000*/ 	.byte	0x04, 0x37
        /*0002*/ 	.short	(.L_9 - .L_8)
.L_8:
        /*0004*/ 	.word	0x00000080


	//----- nvinfo : EIATTR_KPARAM_INFO
	.align		4
.L_9:
        /*0008*/ 	.byte	0x04, 0x17
        /*000a*/ 	.short	(.L_11 - .L_10)
.L_10:
        /*000c*/ 	.word	0x00000000
        /*0010*/ 	.short	0x0004
        /*0012*/ 	.short	0x0020
        /*0014*/ 	.byte	0x00, 0xf4, 0x21, 0x00


	//----- nvinfo : EIATTR_KPARAM_INFO
	.align		4
.L_11:
        /*0018*/ 	.byte	0x04, 0x17
        /*001a*/ 	.short	(.L_13 - .L_12)
.L_12:
        /*001c*/ 	.word	0x00000000
        /*0020*/ 	.short	0x0003
        /*0022*/ 	.short	0x0018
        /*0024*/ 	.byte	0x00, 0xf0, 0x11, 0x00


	//----- nvinfo : EIATTR_KPARAM_INFO
	.align		4
.L_13:
        /*0028*/ 	.byte	0x04, 0x17
        /*002a*/ 	.short	(.L_15 - .L_14)
.L_14:
        /*002c*/ 	.word	0x00000000
        /*0030*/ 	.short	0x0002
        /*0032*/ 	.short	0x0010
        /*0034*/ 	.byte	0x00, 0xf4, 0x21, 0x00


	//----- nvinfo : EIATTR_KPARAM_INFO
	.align		4
.L_15:
        /*0038*/ 	.byte	0x04, 0x17
        /*003a*/ 	.short	(.L_17 - .L_16)
.L_16:
        /*003c*/ 	.word	0x00000000
        /*0040*/ 	.short	0x0001
        /*0042*/ 	.short	0x0008
        /*0044*/ 	.byte	0x00, 0xf4, 0x21, 0x00


	//----- nvinfo : EIATTR_KPARAM_INFO
	.align		4
.L_17:
        /*0048*/ 	.byte	0x04, 0x17
        /*004a*/ 	.short	(.L_19 - .L_18)
.L_18:
        /*004c*/ 	.word	0x00000000
        /*0050*/ 	.short	0x0000
        /*0052*/ 	.short	0x0000
        /*0054*/ 	.byte	0x00, 0xf4, 0x21, 0x00


	//----- nvinfo : EIATTR_SPARSE_MMA_MASK
	.align		4
.L_19:
        /*0058*/ 	.byte	0x03, 0x50
        /*005a*/ 	.short	0x0000


	//----- nvinfo : EIATTR_MAXREG_COUNT
	.align		4
        /*005c*/ 	.byte	0x03, 0x1b
        /*005e*/ 	.short	0x0080


	//----- nvinfo : EIATTR_COOP_GROUP_MASK_REGIDS
	.align		4
        /*0060*/ 	.byte	0x04, 0x29
        /*0062*/ 	.short	(.L_21 - .L_20)


	//   ....[0]....
.L_20:
        /*0064*/ 	.word	0xffffffff


	//   ....[1]....
        /*0068*/ 	.word	0xffffffff


	//   ....[2]....
        /*006c*/ 	.word	0xffffffff


	//   ....[3]....
        /*0070*/ 	.word	0xffffffff


	//   ....[4]....
        /*0074*/ 	.word	0xffffffff


	//   ....[5]....
        /*0078*/ 	.word	0xffffffff


	//----- nvinfo : EIATTR_COOP_GROUP_INSTR_OFFSETS
	.align		4
.L_21:
        /*007c*/ 	.byte	0x04, 0x28
        /*007e*/ 	.short	(.L_23 - .L_22)


	//   ....[0]....
.L_22:
        /*0080*/ 	.word	0x00000250


	//   ....[1]....
        /*0084*/ 	.word	0x00000280


	//   ....[2]....
        /*0088*/ 	.word	0x000002c0


	//   ....[3]....
        /*008c*/ 	.word	0x000002f0


	//   ....[4]....
        /*0090*/ 	.word	0x00000310


	//   ....[5]....
        /*0094*/ 	.word	0x00000380


	//----- nvinfo : EIATTR_EXIT_INSTR_OFFSETS
	.align		4
.L_23:
        /*0098*/ 	.byte	0x04, 0x1c
        /*009a*/ 	.short	(.L_25 - .L_24)


	//   ....[0]....
.L_24:
        /*009c*/ 	.word	0x000005b0


	//   ....[1]....
        /*00a0*/ 	.word	0x000005e0


	//----- nvinfo : EIATTR_REQNTID
	.align		4
.L_25:
        /*00a4*/ 	.byte	0x04, 0x10
        /*00a6*/ 	.short	(.L_27 - .L_26)
.L_26:
        /*00a8*/ 	.word	0x00000200
        /*00ac*/ 	.word	0x00000001
        /*00b0*/ 	.word	0x00000001


	//----- nvinfo : EIATTR_CBANK_PARAM_SIZE
	.align		4
.L_27:
        /*00b4*/ 	.byte	0x03, 0x19
        /*00b6*/ 	.short	0x0028


	//----- nvinfo : EIATTR_PARAM_CBANK
	.align		4
        /*00b8*/ 	.byte	0x04, 0x0a
        /*00ba*/ 	.short	(.L_29 - .L_28)
	.align		4
.L_28:
        /*00bc*/ 	.word	index@(.nv.constant0.l2norm_fwd_kernel)
        /*00c0*/ 	.short	0x0210
        /*00c2*/ 	.short	0x0028


	//----- nvinfo : EIATTR_SW_WAR
	.align		4
.L_29:
        /*00c4*/ 	.byte	0x04, 0x36
        /*00c6*/ 	.short	(.L_31 - .L_30)
.L_30:
        /*00c8*/ 	.word	0x00000008
.L_31:


//--------------------- .nv.callgraph             --------------------------
	.section	.nv.callgraph,"",@"SHT_CUDA_CALLGRAPH"
	.align	4
	.sectionentsize	8
	.align		4
        /*0000*/ 	.word	0x00000000
	.align		4
        /*0004*/ 	.word	0xffffffff
	.align		4
        /*0008*/ 	.word	0x00000000
	.align		4
        /*000c*/ 	.word	0xfffffffe
	.align		4
        /*0010*/ 	.word	0x00000000
	.align		4
        /*0014*/ 	.word	0xfffffffd
	.align		4
        /*0018*/ 	.word	0x00000000
	.align		4
        /*001c*/ 	.word	0xfffffffc


//--------------------- .nv.constant4             --------------------------
	.section	.nv.constant4,"a",@progbits
	.align	8
	.align		8
.nv.constant4:
        /*0000*/ 	.dword	_$_str
	.align		8
        /*0008*/ 	.dword	_$_str_$_2


//--------------------- .text.l2norm_fwd_kernel   --------------------------
	.section	.text.l2norm_fwd_kernel,"ax",@progbits
	.sectionflags	@"SHF_BARRIERS=1"
	.align	128
        .global         l2norm_fwd_kernel
        .type           l2norm_fwd_kernel,@function
        .size           l2norm_fwd_kernel,(.L_x_1 - l2norm_fwd_kernel)
        .other          l2norm_fwd_kernel,@"STO_CUDA_ENTRY STV_DEFAULT"
l2norm_fwd_kernel:
.text.l2norm_fwd_kernel:
[----:B------:R-:W0:Y:S01]  /*0000*/  LDC R1, c[0x0][0x28] ;  /* 0x00000a00ff017b82 */ /* 0x000e220000000800 */
[----:B------:R-:W1:Y:S01]  /*0010*/  S2R R3, SR_TID.X ;  /* 0x0000000000037919 */ /* 0x000e620000002100 */
[----:B------:R-:W-:Y:S01]  /*0020*/  ULDC.64 UR4, c[0x0][0x210] ;  /* 0x0000840000047ab9 */ /* 0x000fe20000000a00 */
[----:B------:R-:W-:Y:S01]  /*0030*/  ULDC.64 UR6, c[0x0][0x208] ;  /* 0x0000820000067ab9 */ /* 0x000fe20000000a00 */
[----:B------:R-:W-:Y:S01]  /*0040*/  ULDC.64 UR8, c[0x0][0x218] ;  /* 0x0000860000087ab9 */ /* 0x000fe20000000a00 */
[----:B------:R-:W2:Y:S01]  /*0050*/  S2R R0, SR_CTAID.X ;  /* 0x0000000000007919 */ /* 0x000ea20000002500 */
[----:B------:R-:W-:Y:S01]  /*0060*/  ULDC.64 UR10, c[0x0][0x220] ;  /* 0x00008800000a7ab9 */ /* 0x000fe20000000a00 */
[----:B-1----:R-:W-:Y:S01]  /*0070*/  SHF.R.U32.HI R5, RZ, 0x6, R3 ;  /* 0x00000006ff057819 */ /* 0x002fe20000011603 */
[----:B------:R-:W-:Y:S02]  /*0080*/  IMAD.SHL.U32 R2, R3, 0x2, RZ ;  /* 0x0000000203027824 */ /* 0x000fe400078e00ff */
[----:B--2---:R-:W-:Y:S01]  /*0090*/  IMAD.SHL.U32 R0, R0, 0x8, RZ ;  /* 0x0000000800007824 */ /* 0x004fe200078e00ff */
[----:B------:R-:W-:-:S02]  /*00a0*/  SGXT.U32 R5, R5, 0x3 ;  /* 0x000000030505781a */ /* 0x000fc40000000000 */
[----:B------:R-:W-:Y:S02]  /*00b0*/  LOP3.LUT R8, R2, 0x7e, RZ, 0xc0, !PT ;  /* 0x0000007e02087812 */ /* 0x000fe400078ec0ff */
[----:B------:R-:W-:Y:S02]  /*00c0*/  LOP3.LUT R11, R5, R0, RZ, 0xfc, !PT ;  /* 0x00000000050b7212 */ /* 0x000fe400078efcff */
[----:B------:R-:W-:Y:S01]  /*00d0*/  ISETP.GT.AND P0, PT, R0, -0x1, PT ;  /* 0xffffffff0000780c */ /* 0x000fe20003f04270 */
[----:B------:R-:W-:Y:S01]  /*00e0*/  IMAD.WIDE.U32 R8, R8, 0x2, RZ ;  /* 0x0000000208087825 */ /* 0x000fe200078e00ff */
[----:B------:R-:W-:Y:S02]  /*00f0*/  SHF.R.S32.HI R2, RZ, 0x1f, R0 ;  /* 0x0000001fff027819 */ /* 0x000fe40000011400 */
[C---:B------:R-:W-:Y:S01]  /*0100*/  ISETP.LT.U32.AND P1, PT, R11.reuse, 0xc000, PT ;  /* 0x0000c0000b00780c */ /* 0x040fe20003f21070 */
[C---:B------:R-:W-:Y:S01]  /*0110*/  IMAD.SHL.U32 R7, R11.reuse, 0x100, RZ ;  /* 0x000001000b077824 */ /* 0x040fe200078e00ff */
[----:B------:R-:W-:-:S02]  /*0120*/  SHF.L.U64.HI R11, R11, 0x8, R2 ;  /* 0x000000080b0b7819 */ /* 0x000fc40000010202 */
[----:B------:R-:W-:Y:S02]  /*0130*/  ISETP.LT.AND.EX P0, PT, R2, RZ, P0, P1 ;  /* 0x000000ff0200720c */ /* 0x000fe40000701310 */
[----:B------:R-:W-:Y:S02]  /*0140*/  LOP3.LUT R7, R7, R8, RZ, 0xfc, !PT ;  /* 0x0000000807077212 */ /* 0x000fe400078efcff */
[----:B------:R-:W-:Y:S01]  /*0150*/  LOP3.LUT R4, R11, R9, RZ, 0xfc, !PT ;  /* 0x000000090b047212 */ /* 0x000fe200078efcff */
[----:B------:R-:W-:Y:S01]  /*0160*/  IMAD.MOV.U32 R9, RZ, RZ, RZ ;  /* 0x000000ffff097224 */ /* 0x000fe200078e00ff */
[----:B------:R-:W-:-:S04]  /*0170*/  IADD3 R10, P1, R7, UR4, RZ ;  /* 0x00000004070a7c10 */ /* 0x000fc8000ff3e0ff */
[----:B------:R-:W-:-:S05]  /*0180*/  IADD3.X R11, R4, UR5, RZ, P1, !PT ;  /* 0x00000005040b7c10 */ /* 0x000fca0008ffe4ff */
[----:B------:R-:W2:Y:S01]  /*0190*/  @P0 LDG.E R9, desc[UR6][R10.64] ;  /* 0x000000060a090981 */ /* 0x000ea2000c1e1900 */
[----:B------:R-:W1:Y:S01]  /*01a0*/  S2UR UR5, SR_CgaCtaId ;  /* 0x00000000000579c3 */ /* 0x000e620000008800 */
[----:B------:R-:W-:Y:S01]  /*01b0*/  UMOV UR4, 0x400 ;  /* 0x0000040000047882 */ /* 0x000fe20000000000 */
[C---:B------:R-:W-:Y:S02]  /*01c0*/  LOP3.LUT P1, RZ, R3.reuse, 0x1f, RZ, 0xc0, !PT ;  /* 0x0000001f03ff7812 */ /* 0x040fe4000782c0ff */
[----:B------:R-:W-:Y:S01]  /*01d0*/  ISETP.GE.U32.AND P2, PT, R3, 0x10, PT ;  /* 0x000000100300780c */ /* 0x000fe20003f46070 */
[----:B-1----:R-:W-:-:S03]  /*01e0*/  ULEA UR4, UR5, UR4, 0x18 ;  /* 0x0000000405047291 */ /* 0x002fc6000f8ec03f */
[----:B------:R-:W-:Y:S01]  /*01f0*/  ULDC UR5, c[0x0][0x228] ;  /* 0x00008a0000057ab9 */ /* 0x000fe20000000800 */
[C---:B--2---:R-:W-:Y:S01]  /*0200*/  PRMT R8, R9.reuse, 0x7632, R8 ;  /* 0x0000763209087816 */ /* 0x044fe20000000008 */
[----:B------:R-:W-:-:S04]  /*0210*/  IMAD.U32 R9, R9, 0x10000, RZ ;  /* 0x0001000009097824 */ /* 0x000fc800078e00ff */
[----:B------:R-:W-:-:S04]  /*0220*/  IMAD.U32 R8, R8, 0x10000, RZ ;  /* 0x0001000008087824 */ /* 0x000fc800078e00ff */
[----:B------:R-:W-:-:S04]  /*0230*/  FMUL R12, R8, R8 ;  /* 0x00000008080c7220 */ /* 0x000fc80000400000 */
[----:B------:R-:W-:-:S05]  /*0240*/  FFMA R12, R9, R9, R12 ;  /* 0x00000009090c7223 */ /* 0x000fca000000000c */
[----:B------:R-:W1:Y:S02]  /*0250*/  SHFL.BFLY PT, R13, R12, 0x10, 0x1f ;  /* 0x0e001f000c0d7f89 */ /* 0x000e6400000e0000 */
[----:B-1----:R-:W-:Y:S01]  /*0260*/  FADD R13, R12, R13 ;  /* 0x0000000d0c0d7221 */ /* 0x002fe20000000000 */
[----:B------:R-:W-:-:S04]  /*0270*/  SHF.R.U32.HI R12, RZ, 0x3, R3 ;  /* 0x00000003ff0c7819 */ /* 0x000fc80000011603 */
[----:B------:R-:W1:Y:S02]  /*0280*/  SHFL.BFLY PT, R14, R13, 0x8, 0x1f ;  /* 0x0d001f000d0e7f89 */ /* 0x000e6400000e0000 */
[----:B-1----:R-:W-:Y:S01]  /*0290*/  FADD R14, R13, R14 ;  /* 0x0000000e0d0e7221 */ /* 0x002fe20000000000 */
[----:B------:R-:W-:Y:S02]  /*02a0*/  LOP3.LUT R13, R12, 0x4, RZ, 0xc0, !PT ;  /* 0x000000040c0d7812 */ /* 0x000fe400078ec0ff */
[----:B------:R-:W-:Y:S02]  /*02b0*/  LEA R12, R5, UR4, 0x3 ;  /* 0x00000004050c7c11 */ /* 0x000fe4000f8e18ff */
[----:B------:R-:W1:Y:S03]  /*02c0*/  SHFL.BFLY PT, R15, R14, 0x4, 0x1f ;  /* 0x0c801f000e0f7f89 */ /* 0x000e6600000e0000 */
[----:B------:R-:W-:-:S02]  /*02d0*/  IMAD.IADD R13, R12, 0x1, R13 ;  /* 0x000000010c0d7824 */ /* 0x000fc400078e020d */
[----:B-1----:R-:W-:-:S05]  /*02e0*/  FADD R15, R14, R15 ;  /* 0x0000000f0e0f7221 */ /* 0x002fca0000000000 */
[----:B------:R-:W1:Y:S02]  /*02f0*/  SHFL.BFLY PT, R10, R15, 0x2, 0x1f ;  /* 0x0c401f000f0a7f89 */ /* 0x000e6400000e0000 */
[----:B-1----:R-:W-:-:S05]  /*0300*/  FADD R10, R15, R10 ;  /* 0x0000000a0f0a7221 */ /* 0x002fca0000000000 */
[----:B------:R-:W1:Y:S02]  /*0310*/  SHFL.BFLY PT, R11, R10, 0x1, 0x1f ;  /* 0x0c201f000a0b7f89 */ /* 0x000e6400000e0000 */
[----:B-1----:R-:W-:Y:S01]  /*0320*/  FADD R16, R10, R11 ;  /* 0x0000000b0a107221 */ /* 0x002fe20000000000 */
[----:B------:R-:W-:-:S04]  /*0330*/  LEA R11, R3, UR4, 0x2 ;  /* 0x00000004030b7c11 */ /* 0x000fc8000f8e10ff */
[----:B------:R-:W-:Y:S01]  /*0340*/  @!P1 STS [R13], R16 ;  /* 0x000000100d009388 */ /* 0x000fe20000000800 */
[----:B------:R-:W-:Y:S01]  /*0350*/  BAR.SYNC.DEFER_BLOCKING 0x0 ;  /* 0x0000000000007b1d */ /* 0x000fe20000010000 */
[----:B------:R-:W-:-:S05]  /*0360*/  LOP3.LUT P1, RZ, R3, 0x3f1, RZ, 0xc0, !PT ;  /* 0x000003f103ff7812 */ /* 0x000fca000782c0ff */
[----:B------:R-:W1:Y:S04]  /*0370*/  @!P2 LDS R6, [R11] ;  /* 0x000000000b06a984 */ /* 0x000e680000000800 */
[----:B-1----:R-:W1:Y:S02]  /*0380*/  SHFL.BFLY PT, R15, R6, 0x1, 0x1f ;  /* 0x0c201f00060f7f89 */ /* 0x002e6400000e0000 */
[----:B-1----:R-:W-:Y:S01]  /*0390*/  FADD R10, R6, R15 ;  /* 0x0000000f060a7221 */ /* 0x002fe20000000000 */
[----:B------:R-:W-:Y:S01]  /*03a0*/  IMAD.MOV.U32 R6, RZ, RZ, 0x3e800000 ;  /* 0x3e800000ff067424 */ /* 0x000fe200078e00ff */
[----:B------:R-:W-:-:S03]  /*03b0*/  LOP3.LUT R15, R0, 0x7, R3, 0xf8, !PT ;  /* 0x00000007000f7812 */ /* 0x000fc600078ef803 */
[----:B------:R1:W-:Y:S01]  /*03c0*/  @!P1 STS [R11], R10 ;  /* 0x0000000a0b009388 */ /* 0x0003e20000000800 */
[----:B------:R-:W-:Y:S01]  /*03d0*/  BAR.SYNC.DEFER_BLOCKING 0x0 ;  /* 0x0000000000007b1d */ /* 0x000fe20000010000 */
[----:B-1----:R-:W-:-:S04]  /*03e0*/  IADD3 R10, P3, R7, UR8, RZ ;  /* 0x00000008070a7c10 */ /* 0x002fc8000ff7e0ff */
[----:B------:R-:W-:Y:S01]  /*03f0*/  IADD3.X R11, R4, UR9, RZ, P3, !PT ;  /* 0x00000009040b7c10 */ /* 0x000fe20009ffe4ff */
[----:B------:R1:W2:Y:S02]  /*0400*/  LDS R14, [R12] ;  /* 0x000000000c0e7984 */ /* 0x0002a40000000800 */
[----:B-1----:R-:W-:Y:S02]  /*0410*/  IMAD R12, R5, -0x4, R12 ;  /* 0xfffffffc050c7824 */ /* 0x002fe400078e020c */
[----:B--2---:R-:W-:-:S04]  /*0420*/  FADD R14, R14, UR5 ;  /* 0x000000050e0e7e21 */ /* 0x004fc80008000000 */
[----:B------:R-:W1:Y:S02]  /*0430*/  MUFU.SQRT R13, R14 ;  /* 0x0000000e000d7308 */ /* 0x000e640000002000 */
[C---:B-1----:R-:W-:Y:S02]  /*0440*/  FSETP.GT.AND P1, PT, |R13|.reuse, 8.50705917302346158658e+37, PT ;  /* 0x7e8000000d00780b */ /* 0x042fe40003f24200 */
[----:B------:R-:W-:Y:S02]  /*0450*/  FSETP.GEU.AND P2, PT, |R13|, 1.175494350822287508e-38, PT ;  /* 0x008000000d00780b */ /* 0x000fe40003f4e200 */
[----:B------:R-:W-:-:S09]  /*0460*/  FSEL R6, R6, 1, P1 ;  /* 0x3f80000006067808 */ /* 0x000fd20000800000 */
[----:B------:R-:W-:Y:S01]  /*0470*/  @P1 FMUL R13, R13, 0.25 ;  /* 0x3e8000000d0d1820 */ /* 0x000fe20000400000 */
[C---:B------:R-:W-:Y:S01]  /*0480*/  LOP3.LUT P1, RZ, R3.reuse, 0x1f8, RZ, 0xc0, !PT ;  /* 0x000001f803ff7812 */ /* 0x040fe2000782c0ff */
[----:B------:R-:W-:Y:S01]  /*0490*/  @!P2 FMUL R6, R6, 16777216 ;  /* 0x4b8000000606a820 */ /* 0x000fe20000400000 */
[----:B------:R-:W-:Y:S01]  /*04a0*/  LOP3.LUT R3, R3, 0x7, RZ, 0xc0, !PT ;  /* 0x0000000703037812 */ /* 0x000fe200078ec0ff */
[----:B------:R-:W-:Y:S01]  /*04b0*/  @!P2 FMUL R13, R13, 16777216 ;  /* 0x4b8000000d0da820 */ /* 0x000fe20000400000 */
[----:B------:R-:W-:Y:S02]  /*04c0*/  ISETP.LT.U32.AND P2, PT, R15, 0xc000, PT ;  /* 0x0000c0000f00780c */ /* 0x000fe40003f41070 */
[----:B------:R-:W-:Y:S02]  /*04d0*/  LEA R3, R3, UR4, 0x2 ;  /* 0x0000000403037c11 */ /* 0x000fe4000f8e10ff */
[----:B------:R-:W-:Y:S01]  /*04e0*/  ISETP.LT.AND.EX P1, PT, R2, RZ, !P1, P2 ;  /* 0x000000ff0200720c */ /* 0x000fe20004f21320 */
[----:B------:R-:W1:Y:S03]  /*04f0*/  MUFU.RCP R13, R13 ;  /* 0x0000000d000d7308 */ /* 0x000e660000001000 */
[----:B------:R-:W-:Y:S01]  /*0500*/  ISETP.GT.AND P1, PT, R0, -0x1, P1 ;  /* 0xffffffff0000780c */ /* 0x000fe20000f24270 */
[----:B-1----:R-:W-:Y:S01]  /*0510*/  FMUL R5, R13, R6 ;  /* 0x000000060d057220 */ /* 0x002fe20000400000 */
[----:B------:R-:W-:-:S03]  /*0520*/  LEA R6, P2, R15, UR10, 0x2 ;  /* 0x0000000a0f067c11 */ /* 0x000fc6000f8410ff */
[-C--:B------:R-:W-:Y:S01]  /*0530*/  FMUL R9, R9, R5.reuse ;  /* 0x0000000509097220 */ /* 0x080fe20000400000 */
[----:B------:R-:W-:Y:S01]  /*0540*/  FMUL R8, R8, R5 ;  /* 0x0000000508087220 */ /* 0x000fe20000400000 */
[----:B------:R-:W-:-:S04]  /*0550*/  LEA.HI.X R7, R15, UR11, R2, 0x2, P2 ;  /* 0x0000000b0f077c11 */ /* 0x000fc800090f1402 */
[----:B------:R-:W-:-:S05]  /*0560*/  F2FP.BF16.F32.PACK_AB R9, R8, R9 ;  /* 0x000000090809723e */ /* 0x000fca00000010ff */
[----:B------:R1:W-:Y:S01]  /*0570*/  @P0 STG.E desc[UR6][R10.64], R9 ;  /* 0x000000090a000986 */ /* 0x0003e2000c101906 */
[----:B------:R-:W-:Y:S06]  /*0580*/  BAR.SYNC.DEFER_BLOCKING 0x0 ;  /* 0x0000000000007b1d */ /* 0x000fec0000010000 */
[----:B------:R1:W-:Y:S02]  /*0590*/  STS [R12], R5 ;  /* 0x000000050c007388 */ /* 0x0003e40000000800 */
[----:B------:R-:W-:Y:S06]  /*05a0*/  BAR.SYNC.DEFER_BLOCKING 0x0 ;  /* 0x0000000000007b1d */ /* 0x000fec0000010000 */
[----:B0-----:R-:W-:Y:S05]  /*05b0*/  @!P1 EXIT ;  /* 0x000000000000994d */ /* 0x001fea0003800000 */
[----:B------:R-:W0:Y:S04]  /*05c0*/  LDS R3, [R3] ;  /* 0x0000000003037984 */ /* 0x000e280000000800 */
[----:B0-----:R-:W-:Y:S01]  /*05d0*/  STG.E desc[UR6][R6.64], R3 ;  /* 0x0000000306007986 */ /* 0x001fe2000c101906 */
[----:B------:R-:W-:Y:S05]  /*05e0*/  EXIT ;  /* 0x000000000000794d */ /* 0x000fea0003800000 */
.L_x_0:
[----:B------:R-:W-:-:S00]  /*05f0*/  BRA `(.L_x_0) ;  /* 0xfffffffc00fc7947 */ /* 0x000fc0000383ffff */
[----:B------:R-:W-:-:S00]  /*0600*/  NOP ;  /* 0x0000000000007918 */ /* 0x000fc00000000000 */
[----:B------:R-:W-:-:S00]  /*0610*/  NOP ;  /* 0x0000000000007918 */ /* 0x000fc00000000000 */
[----:B------:R-:W-:-:S00]  /*0620*/  NOP ;  /* 0x0000000000007918 */ /* 0x000fc00000000000 */
[----:B------:R-:W-:-:S00]  /*0630*/  NOP ;  /* 0x0000000000007918 */ /* 0x000fc00000000000 */
[----:B------:R-:W-:-:S00]  /*0640*/  NOP ;  /* 0x0000000000007918 */ /* 0x000fc00000000000 */
[----:B------:R-:W-:-:S00]  /*0650*/  NOP ;  /* 0x0000000000007918 */ /* 0x000fc00000000000 */
[----:B------:R-:W-:-:S00]  /*0660*/  NOP ;  /* 0x0000000000007918 */ /* 0x000fc00000000000 */
[----:B------:R-:W-:-:S00]  /*0670*/  NOP ;  /* 0x0000000000007918 */ /* 0x000fc00000000000 */
.L_x_1:


//--------------------- .nv.global.init           --------------------------
	.section	.nv.global.init,"aw",@progbits
.nv.global.init:
	.type		_$_str,@object
	.size		_$_str,(_$_str_$_2 - _$_str)
_$_str:
        /*0000*/ 	.byte	0x5f, 0x5f, 0x43, 0x55, 0x44, 0x41, 0x5f, 0x46, 0x54, 0x5a, 0x00
	.type		_$_str_$_2,@object
	.size		_$_str_$_2,(.L_1 - _$_str_$_2)
_$_str_$_2:
        /*000b*/ 	.byte	0x5f, 0x5f, 0x43, 0x55, 0x44, 0x41, 0x5f, 0x50, 0x52, 0x45, 0x43, 0x5f, 0x53, 0x51, 0x52, 0x54
        /*001b*/ 	.byte	0x00
.L_1:


//--------------------- .nv.shared.l2norm_fwd_kernel --------------------------
	.section	.nv.shared.l2norm_fwd_kernel,"aw",@nobits
	.sectionflags	@""
	.align	16
	.zero		1024


//--------------------- .nv.shared.reserved.0     --------------------------
	.section	.nv.shared.reserved.0,"aw",@nobits
	.weak		__nv_reservedSMEM_offset_0_alias
	.size		__nv_reservedSMEM_offset_0_alias, 0, 0
	.other		__nv_reservedSMEM_offset_0_alias,@"STO_CUDA_RESERVED_SHARED STV_DEFAULT"
__nv_reservedSMEM_offset_0_alias:
	.zero		0


//--------------------- .nv.constant0.l2norm_fwd_kernel --------------------------
	.section	.nv.constant0.l2norm_fwd_kernel,"a",@progbits
	.sectionflags	@""
	.align	4
.nv.constant0.l2norm_fwd_kernel:
	.zero		568


//--------------------- SYMBOLS --------------------------

	.type		.nv.reservedSmem.offset0,@object
	.size		.nv.reservedSmem.offset0,0x4
